//
// Generated by NVIDIA NVVM Compiler
//
// Compiler Build ID: CL-36424714
// Cuda compilation tools, release 13.0, V13.0.88
// Based on NVVM 20.0.0
//

.version 9.0
.target sm_100
.address_size 64

	// .globl	_Z15matrix_multiplyIiEvPKT_S2_PS0_
// _ZZ15matrix_multiplyIiEvPKT_S2_PS0_E8A_shared has been demoted
// _ZZ15matrix_multiplyIiEvPKT_S2_PS0_E8B_shared has been demoted

.visible .entry _Z15matrix_multiplyIiEvPKT_S2_PS0_(
	.param .u64 .ptr .align 1 _Z15matrix_multiplyIiEvPKT_S2_PS0__param_0,
	.param .u64 .ptr .align 1 _Z15matrix_multiplyIiEvPKT_S2_PS0__param_1,
	.param .u64 .ptr .align 1 _Z15matrix_multiplyIiEvPKT_S2_PS0__param_2
)
{
	.reg .pred 	%p<9>;
	.reg .b32 	%r<163>;
	.reg .b64 	%rd<13>;
	// demoted variable
	.shared .align 4 .b8 _ZZ15matrix_multiplyIiEvPKT_S2_PS0_E8A_shared[8192];
	// demoted variable
	.shared .align 4 .b8 _ZZ15matrix_multiplyIiEvPKT_S2_PS0_E8B_shared[8192];
	ld.param.u64 	%rd4, [_Z15matrix_multiplyIiEvPKT_S2_PS0__param_0];
	ld.param.u64 	%rd5, [_Z15matrix_multiplyIiEvPKT_S2_PS0__param_1];
	ld.param.u64 	%rd3, [_Z15matrix_multiplyIiEvPKT_S2_PS0__param_2];
	cvta.to.global.u64 	%rd1, %rd5;
	cvta.to.global.u64 	%rd2, %rd4;
	mov.u32 	%r45, %ctaid.y;
	mov.u32 	%r46, %ntid.y;
	mov.u32 	%r1, %tid.y;
	mad.lo.s32 	%r47, %r45, %r46, %r1;
	mov.u32 	%r48, %ctaid.x;
	mov.u32 	%r2, %ntid.x;
	mul.lo.s32 	%r3, %r48, %r2;
	mov.u32 	%r4, %tid.x;
	shl.b32 	%r49, %r47, 11;
	or.b32  	%r5, %r49, %r4;
	mul.lo.s32 	%r6, %r1, %r2;
	add.s32 	%r50, %r6, %r4;
	shl.b32 	%r51, %r50, 2;
	mov.u32 	%r52, _ZZ15matrix_multiplyIiEvPKT_S2_PS0_E8A_shared;
	add.s32 	%r7, %r52, %r51;
	mov.u32 	%r53, _ZZ15matrix_multiplyIiEvPKT_S2_PS0_E8B_shared;
	add.s32 	%r8, %r53, %r51;
	and.b32  	%r9, %r2, 7;
	and.b32  	%r10, %r2, 3;
	and.b32  	%r11, %r2, 2040;
	and.b32  	%r12, %r2, 1;
	and.b32  	%r54, %r2, -8;
	neg.s32 	%r13, %r54;
	shl.b32 	%r55, %r4, 2;
	add.s32 	%r14, %r53, %r55;
	shl.b32 	%r15, %r2, 5;
	shl.b32 	%r56, %r6, 2;
	add.s32 	%r57, %r56, %r52;
	add.s32 	%r16, %r57, 16;
	shl.b32 	%r17, %r2, 2;
	mov.b32 	%r147, 0;
	mov.u32 	%r162, %r147;
$L__BB0_1:
	setp.lt.u32 	%p1, %r2, 8;
	add.s32 	%r60, %r5, %r147;
	mul.wide.u32 	%rd6, %r60, 4;
	add.s64 	%rd7, %rd2, %rd6;
	ld.global.u32 	%r61, [%rd7];
	st.shared.u32 	[%r7], %r61;
	add.s32 	%r62, %r147, %r1;
	shl.b32 	%r63, %r62, 11;
	add.s32 	%r64, %r3, %r4;
	add.s32 	%r65, %r63, %r64;
	mul.wide.u32 	%rd8, %r65, 4;
	add.s64 	%rd9, %rd1, %rd8;
	ld.global.u32 	%r66, [%rd9];
	st.shared.u32 	[%r8], %r66;
	bar.sync 	0;
	mov.b32 	%r157, 0;
	@%p1 bra 	$L__BB0_4;
	mov.u32 	%r149, %r16;
	mov.u32 	%r150, %r14;
	mov.u32 	%r151, %r13;
$L__BB0_3:
	.pragma "nounroll";
	ld.shared.u32 	%r67, [%r149+-16];
	ld.shared.u32 	%r68, [%r150];
	mad.lo.s32 	%r69, %r68, %r67, %r162;
	ld.shared.u32 	%r70, [%r149+-12];
	add.s32 	%r71, %r150, %r17;
	ld.shared.u32 	%r72, [%r71];
	mad.lo.s32 	%r73, %r72, %r70, %r69;
	ld.shared.u32 	%r74, [%r149+-8];
	add.s32 	%r75, %r71, %r17;
	ld.shared.u32 	%r76, [%r75];
	mad.lo.s32 	%r77, %r76, %r74, %r73;
	ld.shared.u32 	%r78, [%r149+-4];
	add.s32 	%r79, %r75, %r17;
	ld.shared.u32 	%r80, [%r79];
	mad.lo.s32 	%r81, %r80, %r78, %r77;
	ld.shared.u32 	%r82, [%r149];
	add.s32 	%r83, %r79, %r17;
	ld.shared.u32 	%r84, [%r83];
	mad.lo.s32 	%r85, %r84, %r82, %r81;
	ld.shared.u32 	%r86, [%r149+4];
	add.s32 	%r87, %r83, %r17;
	ld.shared.u32 	%r88, [%r87];
	mad.lo.s32 	%r89, %r88, %r86, %r85;
	ld.shared.u32 	%r90, [%r149+8];
	add.s32 	%r91, %r87, %r17;
	ld.shared.u32 	%r92, [%r91];
	mad.lo.s32 	%r93, %r92, %r90, %r89;
	ld.shared.u32 	%r94, [%r149+12];
	add.s32 	%r95, %r91, %r17;
	ld.shared.u32 	%r96, [%r95];
	mad.lo.s32 	%r162, %r96, %r94, %r93;
	add.s32 	%r151, %r151, 8;
	add.s32 	%r150, %r150, %r15;
	add.s32 	%r149, %r149, 32;
	setp.ne.s32 	%p2, %r151, 0;
	mov.u32 	%r157, %r11;
	@%p2 bra 	$L__BB0_3;
$L__BB0_4:
	setp.eq.s32 	%p3, %r9, 0;
	@%p3 bra 	$L__BB0_12;
	add.s32 	%r98, %r9, -1;
	setp.lt.u32 	%p4, %r98, 3;
	@%p4 bra 	$L__BB0_7;
	add.s32 	%r99, %r157, %r6;
	shl.b32 	%r100, %r99, 2;
	mov.u32 	%r101, _ZZ15matrix_multiplyIiEvPKT_S2_PS0_E8A_shared;
	add.s32 	%r102, %r101, %r100;
	ld.shared.u32 	%r103, [%r102];
	mad.lo.s32 	%r104, %r157, %r2, %r4;
	shl.b32 	%r105, %r104, 2;
	mov.u32 	%r106, _ZZ15matrix_multiplyIiEvPKT_S2_PS0_E8B_shared;
	add.s32 	%r107, %r106, %r105;
	ld.shared.u32 	%r108, [%r107];
	mad.lo.s32 	%r109, %r108, %r103, %r162;
	ld.shared.u32 	%r110, [%r102+4];
	add.s32 	%r111, %r107, %r17;
	ld.shared.u32 	%r112, [%r111];
	mad.lo.s32 	%r113, %r112, %r110, %r109;
	ld.shared.u32 	%r114, [%r102+8];
	add.s32 	%r115, %r111, %r17;
	ld.shared.u32 	%r116, [%r115];
	mad.lo.s32 	%r117, %r116, %r114, %r113;
	ld.shared.u32 	%r118, [%r102+12];
	add.s32 	%r119, %r115, %r17;
	ld.shared.u32 	%r120, [%r119];
	mad.lo.s32 	%r162, %r120, %r118, %r117;
	add.s32 	%r157, %r157, 4;
$L__BB0_7:
	setp.eq.s32 	%p5, %r10, 0;
	@%p5 bra 	$L__BB0_12;
	setp.eq.s32 	%p6, %r10, 1;
	@%p6 bra 	$L__BB0_10;
	add.s32 	%r122, %r157, %r6;
	shl.b32 	%r123, %r122, 2;
	mov.u32 	%r124, _ZZ15matrix_multiplyIiEvPKT_S2_PS0_E8A_shared;
	add.s32 	%r125, %r124, %r123;
	ld.shared.u32 	%r126, [%r125];
	mad.lo.s32 	%r127, %r157, %r2, %r4;
	shl.b32 	%r128, %r127, 2;
	mov.u32 	%r129, _ZZ15matrix_multiplyIiEvPKT_S2_PS0_E8B_shared;
	add.s32 	%r130, %r129, %r128;
	ld.shared.u32 	%r131, [%r130];
	mad.lo.s32 	%r132, %r131, %r126, %r162;
	ld.shared.u32 	%r133, [%r125+4];
	add.s32 	%r134, %r130, %r17;
	ld.shared.u32 	%r135, [%r134];
	mad.lo.s32 	%r162, %r135, %r133, %r132;
	add.s32 	%r157, %r157, 2;
$L__BB0_10:
	setp.eq.s32 	%p7, %r12, 0;
	@%p7 bra 	$L__BB0_12;
	add.s32 	%r136, %r157, %r6;
	shl.b32 	%r137, %r136, 2;
	mov.u32 	%r138, _ZZ15matrix_multiplyIiEvPKT_S2_PS0_E8A_shared;
	add.s32 	%r139, %r138, %r137;
	ld.shared.u32 	%r140, [%r139];
	mad.lo.s32 	%r141, %r157, %r2, %r4;
	shl.b32 	%r142, %r141, 2;
	mov.u32 	%r143, _ZZ15matrix_multiplyIiEvPKT_S2_PS0_E8B_shared;
	add.s32 	%r144, %r143, %r142;
	ld.shared.u32 	%r145, [%r144];
	mad.lo.s32 	%r162, %r145, %r140, %r162;
$L__BB0_12:
	bar.sync 	0;
	add.s32 	%r147, %r147, %r2;
	setp.lt.u32 	%p8, %r147, 2048;
	@%p8 bra 	$L__BB0_1;
	cvta.to.global.u64 	%rd10, %rd3;
	add.s32 	%r146, %r5, %r3;
	mul.wide.u32 	%rd11, %r146, 4;
	add.s64 	%rd12, %rd10, %rd11;
	st.global.u32 	[%rd12], %r162;
	ret;

}


// ===== COMPILED SASS (sm_100) =====

	.target	sm_100

	.elftype	@"ET_EXEC"


//--------------------- .note.nv.tkinfo           --------------------------
	.section	.note.nv.tkinfo,"",@"SHT_NOTE"
	.sectionflags	@"SHF_NOTE_NV_TKINFO"
	.tkinfo
        /*0018*/ 	.word	0x00000002
        /*0030*/ 	.string	""
        /*0030*/ 	.string	"ptxas"
        /*0030*/ 	.string	"Cuda compilation tools, release 13.0, V13.0.88"
        /*0030*/ 	.string	"Build cuda_13.0.r13.0/compiler.36424714_0"
        /*0030*/ 	.string	"-arch sm_100 -m 64 "



//--------------------- .note.nv.cuinfo           --------------------------
	.section	.note.nv.cuinfo,"",@"SHT_NOTE"
	.sectionflags	@"SHF_NOTE_NV_CUINFO"
        /*0018*/ 	.short	0x0002
        /*001a*/ 	.short	0x0064
        /*001c*/ 	.short	0x0082
	.zero		2


//--------------------- .nv.info                  --------------------------
	.section	.nv.info,"",@"SHT_CUDA_INFO"
	.align	4


	//----- nvinfo : EIATTR_REGCOUNT
	.align		4
        /*0000*/ 	.byte	0x04, 0x2f
        /*0002*/ 	.short	(.L_1 - .L_0)
	.align		4
.L_0:
        /*0004*/ 	.word	index@(_Z15matrix_multiplyIiEvPKT_S2_PS0_)
        /*0008*/ 	.word	0x00000020


	//----- nvinfo : EIATTR_FRAME_SIZE
	.align		4
.L_1:
        /*000c*/ 	.byte	0x04, 0x11
        /*000e*/ 	.short	(.L_3 - .L_2)
	.align		4
.L_2:
        /*0010*/ 	.word	index@(_Z15matrix_multiplyIiEvPKT_S2_PS0_)
        /*0014*/ 	.word	0x00000000


	//----- nvinfo : EIATTR_MIN_STACK_SIZE
	.align		4
.L_3:
        /*0018*/ 	.byte	0x04, 0x12
        /*001a*/ 	.short	(.L_5 - .L_4)
	.align		4
.L_4:
        /*001c*/ 	.word	index@(_Z15matrix_multiplyIiEvPKT_S2_PS0_)
        /*0020*/ 	.word	0x00000000
.L_5:


//--------------------- .nv.compat                --------------------------
	.section	.nv.compat,"",@"SHT_CUDA_COMPAT_INFO"
	.align	4
        /*0000*/ 	.byte	0x02, 0x09, 0x00, 0x00, 0x02, 0x02, 0x01, 0x00, 0x02, 0x05, 0x05, 0x00, 0x03, 0x07, 0x01, 0x01
        /*0010*/ 	.byte	0x02, 0x03, 0x00, 0x00, 0x02, 0x06, 0x01, 0x00, 0x04, 0x0b, 0x08, 0x00, 0x09, 0x00, 0x00, 0x00
        /*0020*/ 	.byte	0x00, 0x00, 0x00, 0x00


//--------------------- .nv.info._Z15matrix_multiplyIiEvPKT_S2_PS0_ --------------------------
	.section	.nv.info._Z15matrix_multiplyIiEvPKT_S2_PS0_,"",@"SHT_CUDA_INFO"
	.sectionflags	@""
	.align	4


	//----- nvinfo : EIATTR_CUDA_API_VERSION
	.align		4
        /*0000*/ 	.byte	0x04, 0x37
        /*0002*/ 	.short	(.L_7 - .L_6)
.L_6:
        /*0004*/ 	.word	0x00000082


	//----- nvinfo : EIATTR_KPARAM_INFO
	.align		4
.L_7:
        /*0008*/ 	.byte	0x04, 0x17
        /*000a*/ 	.short	(.L_9 - .L_8)
.L_8:
        /*000c*/ 	.word	0x00000000
        /*0010*/ 	.short	0x0002
        /*0012*/ 	.short	0x0010
        /*0014*/ 	.byte	0x00, 0xf5, 0x21, 0x00


	//----- nvinfo : EIATTR_KPARAM_INFO
	.align		4
.L_9:
        /*0018*/ 	.byte	0x04, 0x17
        /*001a*/ 	.short	(.L_11 - .L_10)
.L_10:
        /*001c*/ 	.word	0x00000000
        /*0020*/ 	.short	0x0001
        /*0022*/ 	.short	0x0008
        /*0024*/ 	.byte	0x00, 0xf5, 0x21, 0x00


	//----- nvinfo : EIATTR_KPARAM_INFO
	.align		4
.L_11:
        /*0028*/ 	.byte	0x04, 0x17
        /*002a*/ 	.short	(.L_13 - .L_12)
.L_12:
        /*002c*/ 	.word	0x00000000
        /*0030*/ 	.short	0x0000
        /*0032*/ 	.short	0x0000
        /*0034*/ 	.byte	0x00, 0xf5, 0x21, 0x00


	//----- nvinfo : EIATTR_SPARSE_MMA_MASK
	.align		4
.L_13:
        /*0038*/ 	.byte	0x03, 0x50
        /*003a*/ 	.short	0x0000


	//----- nvinfo : EIATTR_MAXREG_COUNT
	.align		4
        /*003c*/ 	.byte	0x03, 0x1b
        /*003e*/ 	.short	0x00ff


	//----- nvinfo : EIATTR_NUM_BARRIERS
	.align		4
        /*0040*/ 	.byte	0x02, 0x4c
        /*0042*/ 	.byte	0x01
	.zero		1


	//----- nvinfo : EIATTR_MERCURY_ISA_VERSION
	.align		4
        /*0044*/ 	.byte	0x03, 0x5f
        /*0046*/ 	.short	0x0101


	//----- nvinfo : EIATTR_VRC_CTA_INIT_COUNT
	.align		4
        /*0048*/ 	.byte	0x02, 0x4a
	.zero		1
	.zero		1


	//----- nvinfo : EIATTR_EXIT_INSTR_OFFSETS
	.align		4
        /*004c*/ 	.byte	0x04, 0x1c
        /*004e*/ 	.short	(.L_15 - .L_14)


	//   ....[0]....
.L_14:
        /*0050*/ 	.word	0x00000a00


	//----- nvinfo : EIATTR_CBANK_PARAM_SIZE
	.align		4
.L_15:
        /*0054*/ 	.byte	0x03, 0x19
        /*0056*/ 	.short	0x0018


	//----- nvinfo : EIATTR_PARAM_CBANK
	.align		4
        /*0058*/ 	.byte	0x04, 0x0a
        /*005a*/ 	.short	(.L_17 - .L_16)
	.align		4
.L_16:
        /*005c*/ 	.word	index@(.nv.constant0._Z15matrix_multiplyIiEvPKT_S2_PS0_)
        /*0060*/ 	.short	0x0380
        /*0062*/ 	.short	0x0018


	//----- nvinfo : EIATTR_SW_WAR
	.align		4
.L_17:
        /*0064*/ 	.byte	0x04, 0x36
        /*0066*/ 	.short	(.L_19 - .L_18)
.L_18:
        /*0068*/ 	.word	0x00000008
.L_19:


//--------------------- .nv.callgraph             --------------------------
	.section	.nv.callgraph,"",@"SHT_CUDA_CALLGRAPH"
	.align	4
	.sectionentsize	8
	.align		4
        /*0000*/ 	.word	0x00000000
	.align		4
        /*0004*/ 	.word	0xffffffff
	.align		4
        /*0008*/ 	.word	0x00000000
	.align		4
        /*000c*/ 	.word	0xfffffffe
	.align		4
        /*0010*/ 	.word	0x00000000
	.align		4
        /*0014*/ 	.word	0xfffffffd
	.align		4
        /*0018*/ 	.word	0x00000000
	.align		4
        /*001c*/ 	.word	0xfffffffc


//--------------------- .text._Z15matrix_multiplyIiEvPKT_S2_PS0_ --------------------------
	.section	.text._Z15matrix_multiplyIiEvPKT_S2_PS0_,"ax",@progbits
	.align	128
        .global         _Z15matrix_multiplyIiEvPKT_S2_PS0_
        .type           _Z15matrix_multiplyIiEvPKT_S2_PS0_,@function
        .size           _Z15matrix_multiplyIiEvPKT_S2_PS0_,(.L_x_7 - _Z15matrix_multiplyIiEvPKT_S2_PS0_)
        .other          _Z15matrix_multiplyIiEvPKT_S2_PS0_,@"STO_CUDA_ENTRY STV_DEFAULT"
_Z15matrix_multiplyIiEvPKT_S2_PS0_:
.text._Z15matrix_multiplyIiEvPKT_S2_PS0_:
[----:B------:R-:W-:Y:S01]  /*0000*/  LDC R1, c[0x0][0x37c] ;  /* 0x0000df00ff017b82 */ /* 0x000fe20000000800 */
[----:B------:R-:W0:Y:S07]  /*0010*/  S2R R0, SR_TID.Y ;  /* 0x0000000000007919 */ /* 0x000e2e0000002200 */
[----:B------:R-:W1:Y:S01]  /*0020*/  LDC R3, c[0x0][0x364] ;  /* 0x0000d900ff037b82 */ /* 0x000e620000000800 */
[----:B------:R-:W-:Y:S01]  /*0030*/  UMOV UR4, 0x400 ;  /* 0x0000040000047882 */ /* 0x000fe20000000000 */
[----:B------:R-:W-:Y:S01]  /*0040*/  HFMA2 R8, -RZ, RZ, 0, 0 ;  /* 0x00000000ff087431 */ /* 0x000fe200000001ff */
[----:B------:R-:W2:Y:S01]  /*0050*/  S2R R6, SR_TID.X ;  /* 0x0000000000067919 */ /* 0x000ea20000002100 */
[----:B------:R-:W-:Y:S01]  /*0060*/  UIADD3 UR5, UPT, UPT, UR4, 0x2000, URZ ;  /* 0x0000200004057890 */ /* 0x000fe2000fffe0ff */
[----:B------:R-:W-:Y:S01]  /*0070*/  MOV R18, RZ ;  /* 0x000000ff00127202 */ /* 0x000fe20000000f00 */
[----:B------:R-:W3:Y:S02]  /*0080*/  LDCU.64 UR8, c[0x0][0x358] ;  /* 0x00006b00ff0877ac */ /* 0x000ee40008000a00 */
[----:B------:R-:W4:Y:S08]  /*0090*/  S2UR UR6, SR_CgaCtaId ;  /* 0x00000000000679c3 */ /* 0x000f300000008800 */
[----:B------:R-:W0:Y:S08]  /*00a0*/  LDC R7, c[0x0][0x360] ;  /* 0x0000d800ff077b82 */ /* 0x000e300000000800 */
[----:B------:R-:W1:Y:S08]  /*00b0*/  S2UR UR7, SR_CTAID.Y ;  /* 0x00000000000779c3 */ /* 0x000e700000002600 */
[----:B------:R-:W5:Y:S01]  /*00c0*/  S2UR UR10, SR_CTAID.X ;  /* 0x00000000000a79c3 */ /* 0x000f620000002500 */
[----:B----4-:R-:W-:-:S02]  /*00d0*/  ULEA UR4, UR6, UR4, 0x18 ;  /* 0x0000000406047291 */ /* 0x010fc4000f8ec0ff */
[----:B------:R-:W-:Y:S01]  /*00e0*/  ULEA UR5, UR6, UR5, 0x18 ;  /* 0x0000000506057291 */ /* 0x000fe2000f8ec0ff */
[----:B0-----:R-:W-:Y:S01]  /*00f0*/  IMAD R9, R0, R7, RZ ;  /* 0x0000000700097224 */ /* 0x001fe200078e02ff */
[C---:B------:R-:W-:Y:S02]  /*0100*/  LOP3.LUT R13, R7.reuse, 0xfffffff8, RZ, 0xc0, !PT ;  /* 0xfffffff8070d7812 */ /* 0x040fe400078ec0ff */
[----:B------:R-:W-:Y:S02]  /*0110*/  LOP3.LUT R19, R7, 0x7, RZ, 0xc0, !PT ;  /* 0x0000000707137812 */ /* 0x000fe400078ec0ff */
[C---:B--2---:R-:W-:Y:S01]  /*0120*/  IADD3 R16, PT, PT, R9.reuse, R6, RZ ;  /* 0x0000000609107210 */ /* 0x044fe20007ffe0ff */
[----:B------:R-:W-:Y:S01]  /*0130*/  IMAD.MOV R13, RZ, RZ, -R13 ;  /* 0x000000ffff0d7224 */ /* 0x000fe200078e0a0d */
[----:B------:R-:W-:Y:S01]  /*0140*/  LEA R17, R9, UR4, 0x2 ;  /* 0x0000000409117c11 */ /* 0x000fe2000f8e10ff */
[----:B-1----:R-:W-:Y:S01]  /*0150*/  IMAD R2, R3, UR7, R0 ;  /* 0x0000000703027c24 */ /* 0x002fe2000f8e0200 */
[----:B------:R-:W-:-:S02]  /*0160*/  LEA R15, R16, UR4, 0x2 ;  /* 0x00000004100f7c11 */ /* 0x000fc4000f8e10ff */
[C---:B------:R-:W-:Y:S01]  /*0170*/  LOP3.LUT R20, R7.reuse, 0x3, RZ, 0xc0, !PT ;  /* 0x0000000307147812 */ /* 0x040fe200078ec0ff */
[----:B------:R-:W-:Y:S01]  /*0180*/  IMAD.SHL.U32 R3, R2, 0x800, RZ ;  /* 0x0000080002037824 */ /* 0x000fe200078e00ff */
[C---:B------:R-:W-:Y:S02]  /*0190*/  LOP3.LUT R10, R7.reuse, 0x7f8, RZ, 0xc0, !PT ;  /* 0x000007f8070a7812 */ /* 0x040fe400078ec0ff */
[----:B------:R-:W-:Y:S01]  /*01a0*/  LEA R14, R6, UR5, 0x2 ;  /* 0x00000005060e7c11 */ /* 0x000fe2000f8e10ff */
[----:B-----5:R-:W-:Y:S01]  /*01b0*/  IMAD R11, R7, UR10, RZ ;  /* 0x0000000a070b7c24 */ /* 0x020fe2000f8e02ff */
[----:B------:R-:W-:Y:S02]  /*01c0*/  LOP3.LUT R12, R3, R6, RZ, 0xfc, !PT ;  /* 0x00000006030c7212 */ /* 0x000fe400078efcff */
[----:B------:R-:W-:Y:S02]  /*01d0*/  LEA R16, R16, UR5, 0x2 ;  /* 0x0000000510107c11 */ /* 0x000fe4000f8e10ff */
[----:B---3--:R-:W-:-:S07]  /*01e0*/  IADD3 R17, PT, PT, R17, 0x10, RZ ;  /* 0x0000001011117810 */ /* 0x008fce0007ffe0ff */
.L_x_5:
[----:B0-----:R-:W0:Y:S01]  /*01f0*/  LDC.64 R4, c[0x0][0x380] ;  /* 0x0000e000ff047b82 */ /* 0x001e220000000a00 */
[--C-:B------:R-:W-:Y:S01]  /*0200*/  IMAD.IADD R22, R0, 0x1, R8.reuse ;  /* 0x0000000100167824 */ /* 0x100fe200078e0208 */
[----:B------:R-:W-:Y:S01]  /*0210*/  IADD3 R23, PT, PT, R11, R6, RZ ;  /* 0x000000060b177210 */ /* 0x000fe20007ffe0ff */
[----:B------:R-:W-:-:S03]  /*0220*/  IMAD.IADD R21, R12, 0x1, R8 ;  /* 0x000000010c157824 */ /* 0x000fc600078e0208 */
[----:B------:R-:W-:Y:S02]  /*0230*/  LEA R23, R22, R23, 0xb ;  /* 0x0000001716177211 */ /* 0x000fe400078e58ff */
[----:B------:R-:W1:Y:S01]  /*0240*/  LDC.64 R2, c[0x0][0x388] ;  /* 0x0000e200ff027b82 */ /* 0x000e620000000a00 */
[----:B0-----:R-:W-:-:S06]  /*0250*/  IMAD.WIDE.U32 R4, R21, 0x4, R4 ;  /* 0x0000000415047825 */ /* 0x001fcc00078e0004 */
[----:B------:R-:W2:Y:S01]  /*0260*/  LDG.E R4, desc[UR8][R4.64] ;  /* 0x0000000804047981 */ /* 0x000ea2000c1e1900 */
[----:B-1----:R-:W-:-:S06]  /*0270*/  IMAD.WIDE.U32 R2, R23, 0x4, R2 ;  /* 0x0000000417027825 */ /* 0x002fcc00078e0002 */
[----:B------:R-:W3:Y:S01]  /*0280*/  LDG.E R3, desc[UR8][R2.64] ;  /* 0x0000000802037981 */ /* 0x000ee2000c1e1900 */
[C---:B------:R-:W-:Y:S01]  /*0290*/  ISETP.GE.U32.AND P1, PT, R7.reuse, 0x8, PT ;  /* 0x000000080700780c */ /* 0x040fe20003f26070 */
[----:B------:R-:W-:Y:S01]  /*02a0*/  IMAD.IADD R8, R7, 0x1, R8 ;  /* 0x0000000107087824 */ /* 0x000fe200078e0208 */
[----:B------:R-:W-:-:S04]  /*02b0*/  MOV R22, RZ ;  /* 0x000000ff00167202 */ /* 0x000fc80000000f00 */
[----:B------:R-:W-:Y:S01]  /*02c0*/  ISETP.GE.U32.AND P0, PT, R8, 0x800, PT ;  /* 0x000008000800780c */ /* 0x000fe20003f06070 */
[----:B--2---:R0:W-:Y:S04]  /*02d0*/  STS [R15], R4 ;  /* 0x000000040f007388 */ /* 0x0041e80000000800 */
[----:B---3--:R0:W-:Y:S01]  /*02e0*/  STS [R16], R3 ;  /* 0x0000000310007388 */ /* 0x0081e20000000800 */
[----:B------:R-:W-:Y:S06]  /*02f0*/  BAR.SYNC.DEFER_BLOCKING 0x0 ;  /* 0x0000000000007b1d */ /* 0x000fec0000010000 */
[----:B------:R-:W-:Y:S05]  /*0300*/  @!P1 BRA `(.L_x_0) ;  /* 0x0000000000a09947 */ /* 0x000fea0003800000 */
[----:B------:R-:W-:Y:S01]  /*0310*/  IMAD.MOV.U32 R2, RZ, RZ, R17 ;  /* 0x000000ffff027224 */ /* 0x000fe200078e0011 */
[----:B0-----:R-:W-:Y:S01]  /*0320*/  MOV R4, R14 ;  /* 0x0000000e00047202 */ /* 0x001fe20000000f00 */
[----:B------:R-:W-:-:S07]  /*0330*/  IMAD.MOV.U32 R3, RZ, RZ, R13 ;  /* 0x000000ffff037224 */ /* 0x000fce00078e000d */
.L_x_1:
[----:B------:R-:W-:Y:S01]  /*0340*/  LDS R5, [R2+-0x10] ;  /* 0xfffff00002057984 */ /* 0x000fe20000000800 */
[----:B------:R-:W-:Y:S01]  /*0350*/  LEA R24, R7, R4, 0x2 ;  /* 0x0000000407187211 */ /* 0x000fe200078e10ff */
[----:B------:R-:W-:Y:S02]  /*0360*/  VIADD R3, R3, 0x8 ;  /* 0x0000000803037836 */ /* 0x000fe40000000000 */
[----:B------:R0:W1:Y:S02]  /*0370*/  LDS R21, [R4] ;  /* 0x0000000004157984 */ /* 0x0000640000000800 */
[----:B------:R-:W-:Y:S01]  /*0380*/  IMAD R26, R7, 0x4, R24 ;  /* 0x00000004071a7824 */ /* 0x000fe200078e0218 */
[----:B------:R-:W-:Y:S01]  /*0390*/  ISETP.NE.AND P1, PT, R3, RZ, PT ;  /* 0x000000ff0300720c */ /* 0x000fe20003f25270 */
[----:B------:R-:W-:Y:S03]  /*03a0*/  LDS R22, [R2+-0xc] ;  /* 0xfffff40002167984 */ /* 0x000fe60000000800 */
[C---:B------:R-:W-:Y:S01]  /*03b0*/  LEA R25, R7.reuse, R26, 0x2 ;  /* 0x0000001a07197211 */ /* 0x040fe200078e10ff */
[----:B------:R2:W3:Y:S01]  /*03c0*/  LDS R23, [R24] ;  /* 0x0000000018177984 */ /* 0x0004e20000000800 */
[----:B0-----:R-:W-:-:S03]  /*03d0*/  LEA R4, R7, R4, 0x5 ;  /* 0x0000000407047211 */ /* 0x001fc600078e28ff */
[C---:B------:R-:W-:Y:S01]  /*03e0*/  IMAD R29, R7.reuse, 0x4, R25 ;  /* 0x00000004071d7824 */ /* 0x040fe200078e0219 */
[----:B------:R-:W-:Y:S04]  /*03f0*/  LDS R28, [R2+-0x4] ;  /* 0xfffffc00021c7984 */ /* 0x000fe80000000800 */
[----:B------:R-:W-:Y:S01]  /*0400*/  LDS R27, [R25] ;  /* 0x00000000191b7984 */ /* 0x000fe20000000800 */
[----:B--2---:R-:W-:Y:S01]  /*0410*/  LEA R24, R7, R29, 0x2 ;  /* 0x0000001d07187211 */ /* 0x004fe200078e10ff */
[----:B-1----:R-:W-:Y:S02]  /*0420*/  IMAD R21, R5, R21, R18 ;  /* 0x0000001505157224 */ /* 0x002fe400078e0212 */
[----:B------:R-:W-:Y:S04]  /*0430*/  LDS R5, [R2+-0x8] ;  /* 0xfffff80002057984 */ /* 0x000fe80000000800 */
[----:B------:R0:W1:Y:S01]  /*0440*/  LDS R18, [R26] ;  /* 0x000000001a127984 */ /* 0x0000620000000800 */
[----:B---3--:R-:W-:-:S03]  /*0450*/  IMAD R23, R22, R23, R21 ;  /* 0x0000001716177224 */ /* 0x008fc600078e0215 */
[----:B------:R-:W-:Y:S04]  /*0460*/  LDS R21, [R2] ;  /* 0x0000000002157984 */ /* 0x000fe80000000800 */
[----:B------:R-:W2:Y:S01]  /*0470*/  LDS R22, [R29] ;  /* 0x000000001d167984 */ /* 0x000ea20000000800 */
[----:B0-----:R-:W-:Y:S02]  /*0480*/  IMAD R26, R7, 0x4, R24 ;  /* 0x00000004071a7824 */ /* 0x001fe400078e0218 */
[----:B-1----:R-:W-:-:S03]  /*0490*/  IMAD R5, R5, R18, R23 ;  /* 0x0000001205057224 */ /* 0x002fc600078e0217 */
[----:B------:R-:W-:Y:S01]  /*04a0*/  LEA R23, R7, R26, 0x2 ;  /* 0x0000001a07177211 */ /* 0x000fe200078e10ff */
[----:B------:R-:W-:Y:S01]  /*04b0*/  LDS R18, [R2+0x4] ;  /* 0x0000040002127984 */ /* 0x000fe20000000800 */
[----:B------:R-:W-:-:S03]  /*04c0*/  IMAD R27, R28, R27, R5 ;  /* 0x0000001b1c1b7224 */ /* 0x000fc600078e0205 */
[----:B------:R-:W0:Y:S01]  /*04d0*/  LDS R5, [R24] ;  /* 0x0000000018057984 */ /* 0x000e220000000800 */
[----:B--2---:R-:W-:-:S03]  /*04e0*/  IMAD R21, R21, R22, R27 ;  /* 0x0000001615157224 */ /* 0x004fc600078e021b */
[----:B------:R-:W-:Y:S04]  /*04f0*/  LDS R22, [R2+0x8] ;  /* 0x0000080002167984 */ /* 0x000fe80000000800 */
[----:B------:R-:W1:Y:S04]  /*0500*/  LDS R26, [R26] ;  /* 0x000000001a1a7984 */ /* 0x000e680000000800 */
[----:B------:R-:W-:Y:S04]  /*0510*/  LDS R23, [R23] ;  /* 0x0000000017177984 */ /* 0x000fe80000000800 */
[----:B------:R2:W3:Y:S02]  /*0520*/  LDS R28, [R2+0xc] ;  /* 0x00000c00021c7984 */ /* 0x0004e40000000800 */
[----:B--2---:R-:W-:-:S02]  /*0530*/  VIADD R2, R2, 0x20 ;  /* 0x0000002002027836 */ /* 0x004fc40000000000 */
[----:B0-----:R-:W-:-:S04]  /*0540*/  IMAD R5, R18, R5, R21 ;  /* 0x0000000512057224 */ /* 0x001fc800078e0215 */
[----:B-1----:R-:W-:-:S04]  /*0550*/  IMAD R5, R22, R26, R5 ;  /* 0x0000001a16057224 */ /* 0x002fc800078e0205 */
[----:B---3--:R-:W-:Y:S01]  /*0560*/  IMAD R18, R28, R23, R5 ;  /* 0x000000171c127224 */ /* 0x008fe200078e0205 */
[----:B------:R-:W-:Y:S06]  /*0570*/  @P1 BRA `(.L_x_1) ;  /* 0xfffffffc00701947 */ /* 0x000fec000383ffff */
[----:B------:R-:W-:-:S07]  /*0580*/  MOV R22, R10 ;  /* 0x0000000a00167202 */ /* 0x000fce0000000f00 */
.L_x_0:
[----:B------:R-:W-:-:S13]  /*0590*/  ISETP.NE.AND P1, PT, R19, RZ, PT ;  /* 0x000000ff1300720c */ /* 0x000fda0003f25270 */
[----:B------:R-:W-:Y:S05]  /*05a0*/  @!P1 BRA `(.L_x_2) ;  /* 0x0000000000fc9947 */ /* 0x000fea0003800000 */
[----:B------:R-:W-:Y:S01]  /*05b0*/  VIADD R2, R19, 0xffffffff ;  /* 0xffffffff13027836 */ /* 0x000fe20000000000 */
[----:B------:R-:W-:-:S04]  /*05c0*/  ISETP.NE.AND P2, PT, R20, RZ, PT ;  /* 0x000000ff1400720c */ /* 0x000fc80003f45270 */
[----:B------:R-:W-:-:S13]  /*05d0*/  ISETP.GE.U32.AND P1, PT, R2, 0x3, PT ;  /* 0x000000030200780c */ /* 0x000fda0003f26070 */
[----:B------:R-:W-:Y:S05]  /*05e0*/  @!P1 BRA `(.L_x_3) ;  /* 0x0000000000649947 */ /* 0x000fea0003800000 */
[----:B------:R-:W1:Y:S01]  /*05f0*/  S2UR UR5, SR_CgaCtaId ;  /* 0x00000000000579c3 */ /* 0x000e620000008800 */
[----:B------:R-:W-:Y:S01]  /*0600*/  UMOV UR4, 0x400 ;  /* 0x0000040000047882 */ /* 0x000fe20000000000 */
[C---:B0-----:R-:W-:Y:S01]  /*0610*/  IMAD R3, R22.reuse, R7, R6 ;  /* 0x0000000716037224 */ /* 0x041fe200078e0206 */
[----:B------:R-:W-:Y:S01]  /*0620*/  UIADD3 UR6, UPT, UPT, UR4, 0x2000, URZ ;  /* 0x0000200004067890 */ /* 0x000fe2000fffe0ff */
[----:B------:R-:W-:Y:S02]  /*0630*/  IADD3 R2, PT, PT, R9, R22, RZ ;  /* 0x0000001609027210 */ /* 0x000fe40007ffe0ff */
[----:B------:R-:W-:Y:S01]  /*0640*/  IADD3 R22, PT, PT, R22, 0x4, RZ ;  /* 0x0000000416167810 */ /* 0x000fe20007ffe0ff */
[----:B-1----:R-:W-:Y:S02]  /*0650*/  ULEA UR6, UR5, UR6, 0x18 ;  /* 0x0000000605067291 */ /* 0x002fe4000f8ec0ff */
[----:B------:R-:W-:-:S04]  /*0660*/  ULEA UR4, UR5, UR4, 0x18 ;  /* 0x0000000405047291 */ /* 0x000fc8000f8ec0ff */
[----:B------:R-:W-:Y:S02]  /*0670*/  LEA R24, R3, UR6, 0x2 ;  /* 0x0000000603187c11 */ /* 0x000fe4000f8e10ff */
[----:B------:R-:W-:-:S03]  /*0680*/  LEA R4, R2, UR4, 0x2 ;  /* 0x0000000402047c11 */ /* 0x000fc6000f8e10ff */
[C---:B------:R-:W-:Y:S02]  /*0690*/  IMAD R26, R7.reuse, 0x4, R24 ;  /* 0x00000004071a7824 */ /* 0x040fe400078e0218 */
[----:B------:R-:W-:Y:S03]  /*06a0*/  LDS R5, [R4] ;  /* 0x0000000004057984 */ /* 0x000fe60000000800 */
[C---:B------:R-:W-:Y:S01]  /*06b0*/  LEA R28, R7.reuse, R26, 0x2 ;  /* 0x0000001a071c7211 */ /* 0x040fe200078e10ff */
[----:B------:R-:W0:Y:S04]  /*06c0*/  LDS R24, [R24] ;  /* 0x0000000018187984 */ /* 0x000e280000000800 */
[----:B------:R-:W-:Y:S01]  /*06d0*/  LDS R3, [R4+0x4] ;  /* 0x0000040004037984 */ /* 0x000fe20000000800 */
[----:B------:R-:W-:-:S03]  /*06e0*/  IMAD R25, R7, 0x4, R28 ;  /* 0x0000000407197824 */ /* 0x000fc600078e021c */
[----:B------:R-:W1:Y:S04]  /*06f0*/  LDS R26, [R26] ;  /* 0x000000001a1a7984 */ /* 0x000e680000000800 */
[----:B------:R-:W-:Y:S04]  /*0700*/  LDS R2, [R28] ;  /* 0x000000001c027984 */ /* 0x000fe80000000800 */
[----:B------:R-:W2:Y:S04]  /*0710*/  LDS R21, [R4+0x8] ;  /* 0x0000080004157984 */ /* 0x000ea80000000800 */
[----:B------:R-:W-:Y:S04]  /*0720*/  LDS R23, [R4+0xc] ;  /* 0x00000c0004177984 */ /* 0x000fe80000000800 */
[----:B------:R-:W3:Y:S01]  /*0730*/  LDS R25, [R25] ;  /* 0x0000000019197984 */ /* 0x000ee20000000800 */
[----:B0-----:R-:W-:-:S04]  /*0740*/  IMAD R18, R5, R24, R18 ;  /* 0x0000001805127224 */ /* 0x001fc800078e0212 */
[----:B-1----:R-:W-:-:S04]  /*0750*/  IMAD R3, R3, R26, R18 ;  /* 0x0000001a03037224 */ /* 0x002fc800078e0212 */
[----:B--2---:R-:W-:-:S04]  /*0760*/  IMAD R2, R21, R2, R3 ;  /* 0x0000000215027224 */ /* 0x004fc800078e0203 */
[----:B---3--:R-:W-:-:S07]  /*0770*/  IMAD R18, R23, R25, R2 ;  /* 0x0000001917127224 */ /* 0x008fce00078e0202 */
.L_x_3:
[----:B------:R-:W-:Y:S05]  /*0780*/  @!P2 BRA `(.L_x_2) ;  /* 0x000000000084a947 */ /* 0x000fea0003800000 */
[----:B------:R-:W-:Y:S02]  /*0790*/  ISETP.NE.AND P1, PT, R20, 0x1, PT ;  /* 0x000000011400780c */ /* 0x000fe40003f25270 */
[----:B------:R-:W-:-:S11]  /*07a0*/  LOP3.LUT P2, RZ, R7, 0x1, RZ, 0xc0, !PT ;  /* 0x0000000107ff7812 */ /* 0x000fd6000784c0ff */
[----:B------:R-:W-:Y:S05]  /*07b0*/  @!P1 BRA `(.L_x_4) ;  /* 0x0000000000449947 */ /* 0x000fea0003800000 */
[----:B------:R-:W1:Y:S01]  /*07c0*/  S2UR UR5, SR_CgaCtaId ;  /* 0x00000000000579c3 */ /* 0x000e620000008800 */
[----:B------:R-:W-:Y:S01]  /*07d0*/  UMOV UR4, 0x400 ;  /* 0x0000040000047882 */ /* 0x000fe20000000000 */
[C---:B0-----:R-:W-:Y:S01]  /*07e0*/  IMAD R3, R22.reuse, R7, R6 ;  /* 0x0000000716037224 */ /* 0x041fe200078e0206 */
[----:B------:R-:W-:Y:S01]  /*07f0*/  UIADD3 UR6, UPT, UPT, UR4, 0x2000, URZ ;  /* 0x0000200004067890 */ /* 0x000fe2000fffe0ff */
[----:B------:R-:W-:Y:S02]  /*0800*/  IMAD.IADD R2, R9, 0x1, R22 ;  /* 0x0000000109027824 */ /* 0x000fe400078e0216 */
[----:B------:R-:W-:Y:S01]  /*0810*/  VIADD R22, R22, 0x2 ;  /* 0x0000000216167836 */ /* 0x000fe20000000000 */
[----:B-1----:R-:W-:Y:S02]  /*0820*/  ULEA UR6, UR5, UR6, 0x18 ;  /* 0x0000000605067291 */ /* 0x002fe4000f8ec0ff */
[----:B------:R-:W-:-:S04]  /*0830*/  ULEA UR4, UR5, UR4, 0x18 ;  /* 0x0000000405047291 */ /* 0x000fc8000f8ec0ff */
[----:B------:R-:W-:Y:S02]  /*0840*/  LEA R4, R3, UR6, 0x2 ;  /* 0x0000000603047c11 */ /* 0x000fe4000f8e10ff */
[----:B------:R-:W-:Y:S02]  /*0850*/  LEA R2, R2, UR4, 0x2 ;  /* 0x0000000402027c11 */ /* 0x000fe4000f8e10ff */
[----:B------:R-:W-:Y:S02]  /*0860*/  LEA R5, R7, R4, 0x2 ;  /* 0x0000000407057211 */ /* 0x000fe400078e10ff */
[----:B------:R-:W-:Y:S04]  /*0870*/  LDS R4, [R4] ;  /* 0x0000000004047984 */ /* 0x000fe80000000800 */
[----:B------:R-:W0:Y:S04]  /*0880*/  LDS R3, [R2] ;  /* 0x0000000002037984 */ /* 0x000e280000000800 */
[----:B------:R-:W-:Y:S04]  /*0890*/  LDS R24, [R2+0x4] ;  /* 0x0000040002187984 */ /* 0x000fe80000000800 */
[----:B------:R-:W1:Y:S01]  /*08a0*/  LDS R5, [R5] ;  /* 0x0000000005057984 */ /* 0x000e620000000800 */
[----:B0-----:R-:W-:-:S04]  /*08b0*/  IMAD R3, R3, R4, R18 ;  /* 0x0000000403037224 */ /* 0x001fc800078e0212 */
[----:B-1----:R-:W-:-:S07]  /*08c0*/  IMAD R18, R24, R5, R3 ;  /* 0x0000000518127224 */ /* 0x002fce00078e0203 */
.L_x_4:
[----:B------:R-:W-:Y:S05]  /*08d0*/  @!P2 BRA `(.L_x_2) ;  /* 0x000000000030a947 */ /* 0x000fea0003800000 */
[----:B------:R-:W1:Y:S01]  /*08e0*/  S2UR UR5, SR_CgaCtaId ;  /* 0x00000000000579c3 */ /* 0x000e620000008800 */
[----:B------:R-:W-:Y:S01]  /*08f0*/  UMOV UR4, 0x400 ;  /* 0x0000040000047882 */ /* 0x000fe20000000000 */
[-C--:B0-----:R-:W-:Y:S01]  /*0900*/  IMAD R3, R7, R22.reuse, R6 ;  /* 0x0000001607037224 */ /* 0x081fe200078e0206 */
[----:B------:R-:W-:Y:S01]  /*0910*/  UIADD3 UR6, UPT, UPT, UR4, 0x2000, URZ ;  /* 0x0000200004067890 */ /* 0x000fe2000fffe0ff */
[----:B------:R-:W-:-:S03]  /*0920*/  IADD3 R2, PT, PT, R9, R22, RZ ;  /* 0x0000001609027210 */ /* 0x000fc60007ffe0ff */
[----:B-1----:R-:W-:Y:S02]  /*0930*/  ULEA UR6, UR5, UR6, 0x18 ;  /* 0x0000000605067291 */ /* 0x002fe4000f8ec0ff */
[----:B------:R-:W-:-:S04]  /*0940*/  ULEA UR4, UR5, UR4, 0x18 ;  /* 0x0000000405047291 */ /* 0x000fc8000f8ec0ff */
[----:B------:R-:W-:Y:S02]  /*0950*/  LEA R4, R3, UR6, 0x2 ;  /* 0x0000000603047c11 */ /* 0x000fe4000f8e10ff */
[----:B------:R-:W-:-:S04]  /*0960*/  LEA R2, R2, UR4, 0x2 ;  /* 0x0000000402027c11 */ /* 0x000fc8000f8e10ff */
[----:B------:R-:W-:Y:S04]  /*0970*/  LDS R4, [R4] ;  /* 0x0000000004047984 */ /* 0x000fe80000000800 */
[----:B------:R-:W0:Y:S02]  /*0980*/  LDS R3, [R2] ;  /* 0x0000000002037984 */ /* 0x000e240000000800 */
[----:B0-----:R-:W-:-:S07]  /*0990*/  IMAD R18, R3, R4, R18 ;  /* 0x0000000403127224 */ /* 0x001fce00078e0212 */
.L_x_2:
[----:B------:R-:W-:Y:S06]  /*09a0*/  BAR.SYNC.DEFER_BLOCKING 0x0 ;  /* 0x0000000000007b1d */ /* 0x000fec0000010000 */
[----:B------:R-:W-:Y:S05]  /*09b0*/  @!P0 BRA `(.L_x_5) ;  /* 0xfffffff8000c8947 */ /* 0x000fea000383ffff */
[----:B0-----:R-:W0:Y:S01]  /*09c0*/  LDC.64 R2, c[0x0][0x390] ;  /* 0x0000e400ff027b82 */ /* 0x001e220000000a00 */
[----:B------:R-:W-:-:S04]  /*09d0*/  IMAD.IADD R11, R11, 0x1, R12 ;  /* 0x000000010b0b7824 */ /* 0x000fc800078e020c */
[----:B0-----:R-:W-:-:S05]  /*09e0*/  IMAD.WIDE.U32 R2, R11, 0x4, R2 ;  /* 0x000000040b027825 */ /* 0x001fca00078e0002 */
[----:B------:R-:W-:Y:S01]  /*09f0*/  STG.E desc[UR8][R2.64], R18 ;  /* 0x0000001202007986 */ /* 0x000fe2000c101908 */
[----:B------:R-:W-:Y:S05]  /*0a00*/  EXIT ;  /* 0x000000000000794d */ /* 0x000fea0003800000 */
.L_x_6:
[----:B------:R-:W-:-:S00]  /*0a10*/  BRA `(.L_x_6) ;  /* 0xfffffffc00fc7947 */ /* 0x000fc0000383ffff */
[----:B------:R-:W-:-:S00]  /*0a20*/  NOP ;  /* 0x0000000000007918 */ /* 0x000fc00000000000 */
        /* <DEDUP_REMOVED lines=13> */
.L_x_7:


//--------------------- .nv.shared._Z15matrix_multiplyIiEvPKT_S2_PS0_ --------------------------
	.section	.nv.shared._Z15matrix_multiplyIiEvPKT_S2_PS0_,"aw",@nobits
	.sectionflags	@""
	.align	4
.nv.shared._Z15matrix_multiplyIiEvPKT_S2_PS0_:
	.zero		17408


//--------------------- .nv.shared.reserved.0     --------------------------
	.section	.nv.shared.reserved.0,"aw",@nobits
	.weak		__nv_reservedSMEM_offset_0_alias
	.size		__nv_reservedSMEM_offset_0_alias, 0, 64
	.other		__nv_reservedSMEM_offset_0_alias,@"STO_CUDA_RESERVED_SHARED STV_DEFAULT"
__nv_reservedSMEM_offset_0_alias:
	.zero		0
	.zero		64


//--------------------- .nv.constant0._Z15matrix_multiplyIiEvPKT_S2_PS0_ --------------------------
	.section	.nv.constant0._Z15matrix_multiplyIiEvPKT_S2_PS0_,"a",@progbits
	.sectionflags	@""
	.align	4
.nv.constant0._Z15matrix_multiplyIiEvPKT_S2_PS0_:
	.zero		920


//--------------------- SYMBOLS --------------------------

	.type		.nv.reservedSmem.offset0,@object
	.size		.nv.reservedSmem.offset0,0x4
	.type		.nv.reservedSmem.cap,@object
	.size		.nv.reservedSmem.cap,0x4
